//
// Generated by NVIDIA NVVM Compiler
//
// Compiler Build ID: CL-36424714
// Cuda compilation tools, release 13.0, V13.0.88
// Based on NVVM 20.0.0
//

.version 9.0
.target sm_100
.address_size 64

	// .globl	_Z11oddEvenSortPii

.visible .entry _Z11oddEvenSortPii(
	.param .u64 .ptr .align 1 _Z11oddEvenSortPii_param_0,
	.param .u32 _Z11oddEvenSortPii_param_1
)
{
	.reg .pred 	%p<10>;
	.reg .b32 	%r<23>;
	.reg .b64 	%rd<7>;

	ld.param.u64 	%rd4, [_Z11oddEvenSortPii_param_0];
	ld.param.u32 	%r15, [_Z11oddEvenSortPii_param_1];
	cvta.to.global.u64 	%rd1, %rd4;
	setp.lt.s32 	%p1, %r15, 1;
	@%p1 bra 	$L__BB0_14;
	mov.u32 	%r17, %tid.x;
	shl.b32 	%r1, %r17, 1;
	or.b32  	%r2, %r1, 1;
	add.s32 	%r3, %r15, -1;
	mov.u32 	%r18, %ntid.x;
	shl.b32 	%r4, %r18, 1;
	mov.b32 	%r20, 0;
$L__BB0_2:
	and.b32  	%r19, %r20, 1;
	setp.eq.b32 	%p2, %r19, 1;
	@%p2 bra 	$L__BB0_8;
	setp.ge.u32 	%p6, %r1, %r3;
	@%p6 bra 	$L__BB0_13;
	mov.u32 	%r21, %r1;
$L__BB0_5:
	mul.wide.s32 	%rd6, %r21, 4;
	add.s64 	%rd2, %rd1, %rd6;
	ld.global.u32 	%r7, [%rd2];
	ld.global.u32 	%r8, [%rd2+4];
	setp.le.s32 	%p7, %r7, %r8;
	@%p7 bra 	$L__BB0_7;
	st.global.u32 	[%rd2], %r8;
	st.global.u32 	[%rd2+4], %r7;
$L__BB0_7:
	add.s32 	%r21, %r21, %r4;
	setp.lt.s32 	%p8, %r21, %r3;
	@%p8 bra 	$L__BB0_5;
	bra.uni 	$L__BB0_13;
$L__BB0_8:
	setp.ge.u32 	%p3, %r2, %r3;
	@%p3 bra 	$L__BB0_13;
	mov.u32 	%r22, %r2;
$L__BB0_10:
	mul.wide.s32 	%rd5, %r22, 4;
	add.s64 	%rd3, %rd1, %rd5;
	ld.global.u32 	%r11, [%rd3];
	ld.global.u32 	%r12, [%rd3+4];
	setp.le.s32 	%p4, %r11, %r12;
	@%p4 bra 	$L__BB0_12;
	st.global.u32 	[%rd3], %r12;
	st.global.u32 	[%rd3+4], %r11;
$L__BB0_12:
	add.s32 	%r22, %r22, %r4;
	setp.lt.s32 	%p5, %r22, %r3;
	@%p5 bra 	$L__BB0_10;
$L__BB0_13:
	bar.sync 	0;
	add.s32 	%r20, %r20, 1;
	setp.ne.s32 	%p9, %r20, %r15;
	@%p9 bra 	$L__BB0_2;
$L__BB0_14:
	ret;

}


// ===== COMPILED SASS (sm_100) =====

	.target	sm_100

	.elftype	@"ET_EXEC"


//--------------------- .note.nv.tkinfo           --------------------------
	.section	.note.nv.tkinfo,"",@"SHT_NOTE"
	.sectionflags	@"SHF_NOTE_NV_TKINFO"
	.tkinfo
        /*0018*/ 	.word	0x00000002
        /*0030*/ 	.string	""
        /*0030*/ 	.string	"ptxas"
        /*0030*/ 	.string	"Cuda compilation tools, release 13.0, V13.0.88"
        /*0030*/ 	.string	"Build cuda_13.0.r13.0/compiler.36424714_0"
        /*0030*/ 	.string	"-arch sm_100 -m 64 "



//--------------------- .note.nv.cuinfo           --------------------------
	.section	.note.nv.cuinfo,"",@"SHT_NOTE"
	.sectionflags	@"SHF_NOTE_NV_CUINFO"
        /*0018*/ 	.short	0x0002
        /*001a*/ 	.short	0x0064
        /*001c*/ 	.short	0x0082
	.zero		2


//--------------------- .nv.info                  --------------------------
	.section	.nv.info,"",@"SHT_CUDA_INFO"
	.align	4


	//----- nvinfo : EIATTR_REGCOUNT
	.align		4
        /*0000*/ 	.byte	0x04, 0x2f
        /*0002*/ 	.short	(.L_1 - .L_0)
	.align		4
.L_0:
        /*0004*/ 	.word	index@(_Z11oddEvenSortPii)
        /*0008*/ 	.word	0x0000000e


	//----- nvinfo : EIATTR_FRAME_SIZE
	.align		4
.L_1:
        /*000c*/ 	.byte	0x04, 0x11
        /*000e*/ 	.short	(.L_3 - .L_2)
	.align		4
.L_2:
        /*0010*/ 	.word	index@(_Z11oddEvenSortPii)
        /*0014*/ 	.word	0x00000000


	//----- nvinfo : EIATTR_MIN_STACK_SIZE
	.align		4
.L_3:
        /*0018*/ 	.byte	0x04, 0x12
        /*001a*/ 	.short	(.L_5 - .L_4)
	.align		4
.L_4:
        /*001c*/ 	.word	index@(_Z11oddEvenSortPii)
        /*0020*/ 	.word	0x00000000
.L_5:


//--------------------- .nv.compat                --------------------------
	.section	.nv.compat,"",@"SHT_CUDA_COMPAT_INFO"
	.align	4
        /*0000*/ 	.byte	0x02, 0x09, 0x00, 0x00, 0x02, 0x02, 0x01, 0x00, 0x02, 0x05, 0x05, 0x00, 0x03, 0x07, 0x01, 0x01
        /*0010*/ 	.byte	0x02, 0x03, 0x00, 0x00, 0x02, 0x06, 0x01, 0x00, 0x04, 0x0b, 0x08, 0x00, 0x09, 0x00, 0x00, 0x00
        /*0020*/ 	.byte	0x00, 0x00, 0x00, 0x00


//--------------------- .nv.info._Z11oddEvenSortPii --------------------------
	.section	.nv.info._Z11oddEvenSortPii,"",@"SHT_CUDA_INFO"
	.sectionflags	@""
	.align	4


	//----- nvinfo : EIATTR_CUDA_API_VERSION
	.align		4
        /*0000*/ 	.byte	0x04, 0x37
        /*0002*/ 	.short	(.L_7 - .L_6)
.L_6:
        /*0004*/ 	.word	0x00000082


	//----- nvinfo : EIATTR_KPARAM_INFO
	.align		4
.L_7:
        /*0008*/ 	.byte	0x04, 0x17
        /*000a*/ 	.short	(.L_9 - .L_8)
.L_8:
        /*000c*/ 	.word	0x00000000
        /*0010*/ 	.short	0x0001
        /*0012*/ 	.short	0x0008
        /*0014*/ 	.byte	0x00, 0xf0, 0x11, 0x00


	//----- nvinfo : EIATTR_KPARAM_INFO
	.align		4
.L_9:
        /*0018*/ 	.byte	0x04, 0x17
        /*001a*/ 	.short	(.L_11 - .L_10)
.L_10:
        /*001c*/ 	.word	0x00000000
        /*0020*/ 	.short	0x0000
        /*0022*/ 	.short	0x0000
        /*0024*/ 	.byte	0x00, 0xf5, 0x21, 0x00


	//----- nvinfo : EIATTR_SPARSE_MMA_MASK
	.align		4
.L_11:
        /*0028*/ 	.byte	0x03, 0x50
        /*002a*/ 	.short	0x0000


	//----- nvinfo : EIATTR_MAXREG_COUNT
	.align		4
        /*002c*/ 	.byte	0x03, 0x1b
        /*002e*/ 	.short	0x00ff


	//----- nvinfo : EIATTR_NUM_BARRIERS
	.align		4
        /*0030*/ 	.byte	0x02, 0x4c
        /*0032*/ 	.byte	0x01
	.zero		1


	//----- nvinfo : EIATTR_MERCURY_ISA_VERSION
	.align		4
        /*0034*/ 	.byte	0x03, 0x5f
        /*0036*/ 	.short	0x0101


	//----- nvinfo : EIATTR_VRC_CTA_INIT_COUNT
	.align		4
        /*0038*/ 	.byte	0x02, 0x4a
	.zero		1
	.zero		1


	//----- nvinfo : EIATTR_EXIT_INSTR_OFFSETS
	.align		4
        /*003c*/ 	.byte	0x04, 0x1c
        /*003e*/ 	.short	(.L_13 - .L_12)


	//   ....[0]....
.L_12:
        /*0040*/ 	.word	0x00000030


	//   ....[1]....
        /*0044*/ 	.word	0x00000320


	//----- nvinfo : EIATTR_CRS_STACK_SIZE
	.align		4
.L_13:
        /*0048*/ 	.byte	0x04, 0x1e
        /*004a*/ 	.short	(.L_15 - .L_14)
.L_14:
        /*004c*/ 	.word	0x00000000


	//----- nvinfo : EIATTR_CBANK_PARAM_SIZE
	.align		4
.L_15:
        /*0050*/ 	.byte	0x03, 0x19
        /*0052*/ 	.short	0x000c


	//----- nvinfo : EIATTR_PARAM_CBANK
	.align		4
        /*0054*/ 	.byte	0x04, 0x0a
        /*0056*/ 	.short	(.L_17 - .L_16)
	.align		4
.L_16:
        /*0058*/ 	.word	index@(.nv.constant0._Z11oddEvenSortPii)
        /*005c*/ 	.short	0x0380
        /*005e*/ 	.short	0x000c


	//----- nvinfo : EIATTR_SW_WAR
	.align		4
.L_17:
        /*0060*/ 	.byte	0x04, 0x36
        /*0062*/ 	.short	(.L_19 - .L_18)
.L_18:
        /*0064*/ 	.word	0x00000008
.L_19:


//--------------------- .nv.callgraph             --------------------------
	.section	.nv.callgraph,"",@"SHT_CUDA_CALLGRAPH"
	.align	4
	.sectionentsize	8
	.align		4
        /*0000*/ 	.word	0x00000000
	.align		4
        /*0004*/ 	.word	0xffffffff
	.align		4
        /*0008*/ 	.word	0x00000000
	.align		4
        /*000c*/ 	.word	0xfffffffe
	.align		4
        /*0010*/ 	.word	0x00000000
	.align		4
        /*0014*/ 	.word	0xfffffffd
	.align		4
        /*0018*/ 	.word	0x00000000
	.align		4
        /*001c*/ 	.word	0xfffffffc


//--------------------- .text._Z11oddEvenSortPii  --------------------------
	.section	.text._Z11oddEvenSortPii,"ax",@progbits
	.align	128
        .global         _Z11oddEvenSortPii
        .type           _Z11oddEvenSortPii,@function
        .size           _Z11oddEvenSortPii,(.L_x_8 - _Z11oddEvenSortPii)
        .other          _Z11oddEvenSortPii,@"STO_CUDA_ENTRY STV_DEFAULT"
_Z11oddEvenSortPii:
.text._Z11oddEvenSortPii:
[----:B------:R-:W-:Y:S08]  /*0000*/  LDC R1, c[0x0][0x37c] ;  /* 0x0000df00ff017b82 */ /* 0x000ff00000000800 */
[----:B------:R-:W0:Y:S02]  /*0010*/  LDC R7, c[0x0][0x388] ;  /* 0x0000e200ff077b82 */ /* 0x000e240000000800 */
[----:B0-----:R-:W-:-:S13]  /*0020*/  ISETP.GE.AND P0, PT, R7, 0x1, PT ;  /* 0x000000010700780c */ /* 0x001fda0003f06270 */
[----:B------:R-:W-:Y:S05]  /*0030*/  @!P0 EXIT ;  /* 0x000000000000894d */ /* 0x000fea0003800000 */
[----:B------:R-:W0:Y:S01]  /*0040*/  S2R R0, SR_TID.X ;  /* 0x0000000000007919 */ /* 0x000e220000002100 */
[----:B------:R-:W1:Y:S01]  /*0050*/  LDC R9, c[0x0][0x360] ;  /* 0x0000d800ff097b82 */ /* 0x000e620000000800 */
[----:B------:R-:W-:Y:S01]  /*0060*/  VIADD R7, R7, 0xffffffff ;  /* 0xffffffff07077836 */ /* 0x000fe20000000000 */
[----:B------:R-:W2:Y:S01]  /*0070*/  LDCU.64 UR6, c[0x0][0x358] ;  /* 0x00006b00ff0677ac */ /* 0x000ea20008000a00 */
[----:B------:R-:W-:Y:S01]  /*0080*/  UMOV UR4, URZ ;  /* 0x000000ff00047c82 */ /* 0x000fe20008000000 */
[----:B0-----:R-:W-:-:S04]  /*0090*/  IMAD.SHL.U32 R0, R0, 0x2, RZ ;  /* 0x0000000200007824 */ /* 0x001fc800078e00ff */
[----:B--2---:R-:W-:-:S07]  /*00a0*/  VIADD R6, R0, 0x1 ;  /* 0x0000000100067836 */ /* 0x004fce0000000000 */
.L_x_6:
[----:B------:R-:W0:Y:S01]  /*00b0*/  LDCU UR8, c[0x0][0x388] ;  /* 0x00007100ff0877ac */ /* 0x000e220008000800 */
[----:B------:R-:W-:Y:S01]  /*00c0*/  BSSY.RECONVERGENT B0, `(.L_x_0) ;  /* 0x0000023000007945 */ /* 0x000fe20003800200 */
[----:B------:R-:W-:Y:S02]  /*00d0*/  ULOP3.LUT UR5, UR4, 0x1, URZ, 0xc0, !UPT ;  /* 0x0000000104057892 */ /* 0x000fe4000f8ec0ff */
[----:B------:R-:W-:Y:S02]  /*00e0*/  UIADD3 UR4, UPT, UPT, UR4, 0x1, URZ ;  /* 0x0000000104047890 */ /* 0x000fe4000fffe0ff */
[----:B------:R-:W-:Y:S02]  /*00f0*/  UISETP.NE.U32.AND UP0, UPT, UR5, 0x1, UPT ;  /* 0x000000010500788c */ /* 0x000fe4000bf05070 */
[----:B0-----:R-:W-:-:S07]  /*0100*/  UISETP.NE.AND UP1, UPT, UR4, UR8, UPT ;  /* 0x000000080400728c */ /* 0x001fce000bf25270 */
[----:B------:R-:W-:Y:S05]  /*0110*/  BRA.U !UP0, `(.L_x_1) ;  /* 0x0000000108407547 */ /* 0x000fea000b800000 */
[----:B------:R-:W-:-:S13]  /*0120*/  ISETP.GE.U32.AND P0, PT, R0, R7, PT ;  /* 0x000000070000720c */ /* 0x000fda0003f06070 */
[----:B------:R-:W-:Y:S05]  /*0130*/  @P0 BRA `(.L_x_2) ;  /* 0x00000000006c0947 */ /* 0x000fea0003800000 */
[----:B------:R-:W0:Y:S01]  /*0140*/  LDC.64 R2, c[0x0][0x380] ;  /* 0x0000e000ff027b82 */ /* 0x000e220000000a00 */
[----:B------:R-:W-:Y:S01]  /*0150*/  BSSY.RECONVERGENT B1, `(.L_x_3) ;  /* 0x000000b000017945 */ /* 0x000fe20003800200 */
[----:B------:R-:W-:-:S07]  /*0160*/  MOV R8, R0 ;  /* 0x0000000000087202 */ /* 0x000fce0000000f00 */
.L_x_4:
[----:B0-----:R-:W-:-:S05]  /*0170*/  IMAD.WIDE R4, R8, 0x4, R2 ;  /* 0x0000000408047825 */ /* 0x001fca00078e0202 */
[----:B------:R-:W2:Y:S04]  /*0180*/  LDG.E R11, desc[UR6][R4.64] ;  /* 0x00000006040b7981 */ /* 0x000ea8000c1e1900 */
[----:B------:R-:W2:Y:S01]  /*0190*/  LDG.E R10, desc[UR6][R4.64+0x4] ;  /* 0x00000406040a7981 */ /* 0x000ea2000c1e1900 */
[----:B-1----:R-:W-:Y:S01]  /*01a0*/  IMAD R8, R9, 0x2, R8 ;  /* 0x0000000209087824 */ /* 0x002fe200078e0208 */
[----:B--2---:R-:W-:-:S13]  /*01b0*/  ISETP.GT.AND P0, PT, R11, R10, PT ;  /* 0x0000000a0b00720c */ /* 0x004fda0003f04270 */
[----:B------:R2:W-:Y:S04]  /*01c0*/  @P0 STG.E desc[UR6][R4.64], R10 ;  /* 0x0000000a04000986 */ /* 0x0005e8000c101906 */
[----:B------:R2:W-:Y:S01]  /*01d0*/  @P0 STG.E desc[UR6][R4.64+0x4], R11 ;  /* 0x0000040b04000986 */ /* 0x0005e2000c101906 */
[----:B------:R-:W-:-:S13]  /*01e0*/  ISETP.GE.AND P0, PT, R8, R7, PT ;  /* 0x000000070800720c */ /* 0x000fda0003f06270 */
[----:B--2---:R-:W-:Y:S05]  /*01f0*/  @!P0 BRA `(.L_x_4) ;  /* 0xfffffffc00dc8947 */ /* 0x004fea000383ffff */
[----:B------:R-:W-:Y:S05]  /*0200*/  BSYNC.RECONVERGENT B1 ;  /* 0x0000000000017941 */ /* 0x000fea0003800200 */
.L_x_3:
[----:B------:R-:W-:Y:S05]  /*0210*/  BRA `(.L_x_2) ;  /* 0x0000000000347947 */ /* 0x000fea0003800000 */
.L_x_1:
[----:B------:R-:W-:-:S13]  /*0220*/  ISETP.GE.U32.AND P0, PT, R6, R7, PT ;  /* 0x000000070600720c */ /* 0x000fda0003f06070 */
[----:B------:R-:W-:Y:S05]  /*0230*/  @P0 BRA `(.L_x_2) ;  /* 0x00000000002c0947 */ /* 0x000fea0003800000 */
[----:B------:R-:W0:Y:S01]  /*0240*/  LDC.64 R4, c[0x0][0x380] ;  /* 0x0000e000ff047b82 */ /* 0x000e220000000a00 */
[----:B------:R-:W-:-:S07]  /*0250*/  IMAD.MOV.U32 R8, RZ, RZ, R6 ;  /* 0x000000ffff087224 */ /* 0x000fce00078e0006 */
.L_x_5:
[----:B0-----:R-:W-:-:S05]  /*0260*/  IMAD.WIDE R2, R8, 0x4, R4 ;  /* 0x0000000408027825 */ /* 0x001fca00078e0204 */
[----:B------:R-:W2:Y:S04]  /*0270*/  LDG.E R11, desc[UR6][R2.64] ;  /* 0x00000006020b7981 */ /* 0x000ea8000c1e1900 */
[----:B------:R-:W2:Y:S01]  /*0280*/  LDG.E R10, desc[UR6][R2.64+0x4] ;  /* 0x00000406020a7981 */ /* 0x000ea2000c1e1900 */
[----:B-1----:R-:W-:Y:S02]  /*0290*/  LEA R8, R9, R8, 0x1 ;  /* 0x0000000809087211 */ /* 0x002fe400078e08ff */
[----:B--2---:R-:W-:-:S13]  /*02a0*/  ISETP.GT.AND P0, PT, R11, R10, PT ;  /* 0x0000000a0b00720c */ /* 0x004fda0003f04270 */
[----:B------:R2:W-:Y:S04]  /*02b0*/  @P0 STG.E desc[UR6][R2.64], R10 ;  /* 0x0000000a02000986 */ /* 0x0005e8000c101906 */
[----:B------:R2:W-:Y:S01]  /*02c0*/  @P0 STG.E desc[UR6][R2.64+0x4], R11 ;  /* 0x0000040b02000986 */ /* 0x0005e2000c101906 */
[----:B------:R-:W-:-:S13]  /*02d0*/  ISETP.GE.AND P0, PT, R8, R7, PT ;  /* 0x000000070800720c */ /* 0x000fda0003f06270 */
[----:B--2---:R-:W-:Y:S05]  /*02e0*/  @!P0 BRA `(.L_x_5) ;  /* 0xfffffffc00dc8947 */ /* 0x004fea000383ffff */
.L_x_2:
[----:B------:R-:W-:Y:S05]  /*02f0*/  BSYNC.RECONVERGENT B0 ;  /* 0x0000000000007941 */ /* 0x000fea0003800200 */
.L_x_0:
[----:B------:R-:W-:Y:S06]  /*0300*/  BAR.SYNC.DEFER_BLOCKING 0x0 ;  /* 0x0000000000007b1d */ /* 0x000fec0000010000 */
[----:B------:R-:W-:Y:S05]  /*0310*/  BRA.U UP1, `(.L_x_6) ;  /* 0xfffffffd01647547 */ /* 0x000fea000b83ffff */
[----:B------:R-:W-:Y:S05]  /*0320*/  EXIT ;  /* 0x000000000000794d */ /* 0x000fea0003800000 */
.L_x_7:
[----:B------:R-:W-:-:S00]  /*0330*/  BRA `(.L_x_7) ;  /* 0xfffffffc00fc7947 */ /* 0x000fc0000383ffff */
[----:B------:R-:W-:-:S00]  /*0340*/  NOP ;  /* 0x0000000000007918 */ /* 0x000fc00000000000 */
        /* <DEDUP_REMOVED lines=11> */
.L_x_8:


//--------------------- .nv.shared.reserved.0     --------------------------
	.section	.nv.shared.reserved.0,"aw",@nobits
	.weak		__nv_reservedSMEM_offset_0_alias
	.size		__nv_reservedSMEM_offset_0_alias, 0, 64
	.other		__nv_reservedSMEM_offset_0_alias,@"STO_CUDA_RESERVED_SHARED STV_DEFAULT"
__nv_reservedSMEM_offset_0_alias:
	.zero		0
	.zero		64


//--------------------- .nv.constant0._Z11oddEvenSortPii --------------------------
	.section	.nv.constant0._Z11oddEvenSortPii,"a",@progbits
	.sectionflags	@""
	.align	4
.nv.constant0._Z11oddEvenSortPii:
	.zero		908


//--------------------- SYMBOLS --------------------------

	.type		.nv.reservedSmem.offset0,@object
	.size		.nv.reservedSmem.offset0,0x4
